//
// Generated by NVIDIA NVVM Compiler
//
// Compiler Build ID: CL-36424714
// Cuda compilation tools, release 13.0, V13.0.88
// Based on NVVM 20.0.0
//

.version 9.0
.target sm_100
.address_size 64

	// .globl	_Z9grayscalePhS_S_mPj
.global .align 4 .b8 precalc_xorwow_matrix[102400];
.global .align 4 .b8 precalc_xorwow_offset_matrix[102400];
.global .align 4 .b8 mrg32k3aM1[2304];
.global .align 4 .b8 mrg32k3aM2[2304];
.global .align 4 .b8 mrg32k3aM1SubSeq[2016];
.global .align 4 .b8 mrg32k3aM2SubSeq[2016];
.global .align 4 .b8 mrg32k3aM1Seq[2304];
.global .align 4 .b8 mrg32k3aM2Seq[2304];
.const .align 8 .b8 __cr_lgamma_table[72];

.visible .entry _Z9grayscalePhS_S_mPj(
	.param .u64 .ptr .align 1 _Z9grayscalePhS_S_mPj_param_0,
	.param .u64 .ptr .align 1 _Z9grayscalePhS_S_mPj_param_1,
	.param .u64 .ptr .align 1 _Z9grayscalePhS_S_mPj_param_2,
	.param .u64 _Z9grayscalePhS_S_mPj_param_3,
	.param .u64 .ptr .align 1 _Z9grayscalePhS_S_mPj_param_4
)
{
	.reg .b16 	%rs<12>;
	.reg .b32 	%r<16>;
	.reg .b64 	%rd<15>;
	.reg .b64 	%fd<19>;

	ld.param.u64 	%rd1, [_Z9grayscalePhS_S_mPj_param_0];
	ld.param.u64 	%rd2, [_Z9grayscalePhS_S_mPj_param_1];
	ld.param.u64 	%rd3, [_Z9grayscalePhS_S_mPj_param_2];
	ld.param.u32 	%r1, [_Z9grayscalePhS_S_mPj_param_3];
	ld.param.u64 	%rd4, [_Z9grayscalePhS_S_mPj_param_4];
	cvta.to.global.u64 	%rd5, %rd4;
	cvta.to.global.u64 	%rd6, %rd3;
	cvta.to.global.u64 	%rd7, %rd2;
	cvta.to.global.u64 	%rd8, %rd1;
	mov.u32 	%r2, %tid.x;
	mov.u32 	%r3, %ctaid.x;
	mov.u32 	%r4, %ntid.x;
	mad.lo.s32 	%r5, %r3, %r4, %r2;
	mov.u32 	%r6, %tid.y;
	mov.u32 	%r7, %ctaid.y;
	mov.u32 	%r8, %ntid.y;
	mad.lo.s32 	%r9, %r7, %r8, %r6;
	mad.lo.s32 	%r10, %r9, %r1, %r5;
	cvt.s64.s32 	%rd9, %r10;
	add.s64 	%rd10, %rd8, %rd9;
	ld.global.u8 	%rs1, [%rd10];
	cvt.rn.f64.u16 	%fd1, %rs1;
	add.s64 	%rd11, %rd7, %rd9;
	ld.global.u8 	%rs2, [%rd11];
	cvt.rn.f64.u16 	%fd2, %rs2;
	mul.f64 	%fd3, %fd2, 0d3FE2C8B439581062;
	fma.rn.f64 	%fd4, %fd1, 0d3FD3212D77318FC5, %fd3;
	add.s64 	%rd12, %rd6, %rd9;
	ld.global.u8 	%rs3, [%rd12];
	cvt.rn.f64.u16 	%fd5, %rs3;
	fma.rn.f64 	%fd6, %fd5, 0d3FBD2F1A9FBE76C9, %fd4;
	cvt.rzi.u32.f64 	%r11, %fd6;
	cvt.u16.u32 	%rs4, %r11;
	and.b16  	%rs5, %rs4, 255;
	st.global.u8 	[%rd10], %rs4;
	cvt.rn.f64.u16 	%fd7, %rs5;
	mul.f64 	%fd8, %fd7, 0d3FD3212D77318FC5;
	ld.global.u8 	%rs6, [%rd11];
	cvt.rn.f64.u16 	%fd9, %rs6;
	fma.rn.f64 	%fd10, %fd9, 0d3FE2C8B439581062, %fd8;
	ld.global.u8 	%rs7, [%rd12];
	cvt.rn.f64.u16 	%fd11, %rs7;
	fma.rn.f64 	%fd12, %fd11, 0d3FBD2F1A9FBE76C9, %fd10;
	cvt.rzi.u32.f64 	%r12, %fd12;
	cvt.u16.u32 	%rs8, %r12;
	and.b16  	%rs9, %rs8, 255;
	st.global.u8 	[%rd11], %rs8;
	ld.global.u8 	%rs10, [%rd10];
	cvt.rn.f64.u16 	%fd13, %rs10;
	cvt.rn.f64.u16 	%fd14, %rs9;
	mul.f64 	%fd15, %fd14, 0d3FE2C8B439581062;
	fma.rn.f64 	%fd16, %fd13, 0d3FD3212D77318FC5, %fd15;
	ld.global.u8 	%rs11, [%rd12];
	cvt.rn.f64.u16 	%fd17, %rs11;
	fma.rn.f64 	%fd18, %fd17, 0d3FBD2F1A9FBE76C9, %fd16;
	cvt.rzi.u32.f64 	%r13, %fd18;
	st.global.u8 	[%rd12], %r13;
	ld.global.u8 	%r14, [%rd10];
	mul.wide.u32 	%rd13, %r14, 4;
	add.s64 	%rd14, %rd5, %rd13;
	atom.global.add.u32 	%r15, [%rd14], 1;
	ret;

}
	// .globl	_Z6binaryPhS_S_mi
.visible .entry _Z6binaryPhS_S_mi(
	.param .u64 .ptr .align 1 _Z6binaryPhS_S_mi_param_0,
	.param .u64 .ptr .align 1 _Z6binaryPhS_S_mi_param_1,
	.param .u64 .ptr .align 1 _Z6binaryPhS_S_mi_param_2,
	.param .u64 _Z6binaryPhS_S_mi_param_3,
	.param .u32 _Z6binaryPhS_S_mi_param_4
)
{
	.reg .pred 	%p<2>;
	.reg .b16 	%rs<2>;
	.reg .b32 	%r<13>;
	.reg .b64 	%rd<11>;

	ld.param.u64 	%rd1, [_Z6binaryPhS_S_mi_param_0];
	ld.param.u64 	%rd2, [_Z6binaryPhS_S_mi_param_1];
	ld.param.u64 	%rd3, [_Z6binaryPhS_S_mi_param_2];
	ld.param.u32 	%r1, [_Z6binaryPhS_S_mi_param_3];
	ld.param.u32 	%r2, [_Z6binaryPhS_S_mi_param_4];
	cvta.to.global.u64 	%rd4, %rd3;
	cvta.to.global.u64 	%rd5, %rd2;
	cvta.to.global.u64 	%rd6, %rd1;
	mov.u32 	%r3, %tid.x;
	mov.u32 	%r4, %ctaid.x;
	mov.u32 	%r5, %ntid.x;
	mad.lo.s32 	%r6, %r4, %r5, %r3;
	mov.u32 	%r7, %tid.y;
	mov.u32 	%r8, %ctaid.y;
	mov.u32 	%r9, %ntid.y;
	mad.lo.s32 	%r10, %r8, %r9, %r7;
	mad.lo.s32 	%r11, %r10, %r1, %r6;
	cvt.s64.s32 	%rd7, %r11;
	add.s64 	%rd8, %rd6, %rd7;
	ld.global.u8 	%r12, [%rd8];
	setp.lt.s32 	%p1, %r2, %r12;
	selp.s16 	%rs1, -1, 0, %p1;
	st.global.u8 	[%rd8], %rs1;
	add.s64 	%rd9, %rd5, %rd7;
	st.global.u8 	[%rd9], %rs1;
	add.s64 	%rd10, %rd4, %rd7;
	st.global.u8 	[%rd10], %rs1;
	ret;

}


// ===== COMPILED SASS (sm_100) =====

	.target	sm_100

	.elftype	@"ET_EXEC"


//--------------------- .note.nv.tkinfo           --------------------------
	.section	.note.nv.tkinfo,"",@"SHT_NOTE"
	.sectionflags	@"SHF_NOTE_NV_TKINFO"
	.tkinfo
        /*0018*/ 	.word	0x00000002
        /*0030*/ 	.string	""
        /*0030*/ 	.string	"ptxas"
        /*0030*/ 	.string	"Cuda compilation tools, release 13.0, V13.0.88"
        /*0030*/ 	.string	"Build cuda_13.0.r13.0/compiler.36424714_0"
        /*0030*/ 	.string	"-arch sm_100 -m 64 "



//--------------------- .note.nv.cuinfo           --------------------------
	.section	.note.nv.cuinfo,"",@"SHT_NOTE"
	.sectionflags	@"SHF_NOTE_NV_CUINFO"
        /*0018*/ 	.short	0x0002
        /*001a*/ 	.short	0x0064
        /*001c*/ 	.short	0x0082
	.zero		2


//--------------------- .nv.info                  --------------------------
	.section	.nv.info,"",@"SHT_CUDA_INFO"
	.align	4


	//----- nvinfo : EIATTR_REGCOUNT
	.align		4
        /*0000*/ 	.byte	0x04, 0x2f
        /*0002*/ 	.short	(.L_10 - .L_9)
	.align		4
.L_9:
        /*0004*/ 	.word	index@(_Z9grayscalePhS_S_mPj)
        /*0008*/ 	.word	0x00000015


	//----- nvinfo : EIATTR_FRAME_SIZE
	.align		4
.L_10:
        /*000c*/ 	.byte	0x04, 0x11
        /*000e*/ 	.short	(.L_12 - .L_11)
	.align		4
.L_11:
        /*0010*/ 	.word	index@(_Z9grayscalePhS_S_mPj)
        /*0014*/ 	.word	0x00000000


	//----- nvinfo : EIATTR_REGCOUNT
	.align		4
.L_12:
        /*0018*/ 	.byte	0x04, 0x2f
        /*001a*/ 	.short	(.L_14 - .L_13)
	.align		4
.L_13:
        /*001c*/ 	.word	index@(_Z6binaryPhS_S_mi)
        /*0020*/ 	.word	0x0000000c


	//----- nvinfo : EIATTR_FRAME_SIZE
	.align		4
.L_14:
        /*0024*/ 	.byte	0x04, 0x11
        /*0026*/ 	.short	(.L_16 - .L_15)
	.align		4
.L_15:
        /*0028*/ 	.word	index@(_Z6binaryPhS_S_mi)
        /*002c*/ 	.word	0x00000000


	//----- nvinfo : EIATTR_MIN_STACK_SIZE
	.align		4
.L_16:
        /*0030*/ 	.byte	0x04, 0x12
        /*0032*/ 	.short	(.L_18 - .L_17)
	.align		4
.L_17:
        /*0034*/ 	.word	index@(_Z6binaryPhS_S_mi)
        /*0038*/ 	.word	0x00000000


	//----- nvinfo : EIATTR_MIN_STACK_SIZE
	.align		4
.L_18:
        /*003c*/ 	.byte	0x04, 0x12
        /*003e*/ 	.short	(.L_20 - .L_19)
	.align		4
.L_19:
        /*0040*/ 	.word	index@(_Z9grayscalePhS_S_mPj)
        /*0044*/ 	.word	0x00000000
.L_20:


//--------------------- .nv.compat                --------------------------
	.section	.nv.compat,"",@"SHT_CUDA_COMPAT_INFO"
	.align	4
        /*0000*/ 	.byte	0x02, 0x09, 0x00, 0x00, 0x02, 0x02, 0x01, 0x00, 0x02, 0x05, 0x05, 0x00, 0x03, 0x07, 0x01, 0x01
        /*0010*/ 	.byte	0x02, 0x03, 0x00, 0x00, 0x02, 0x06, 0x01, 0x00, 0x04, 0x0b, 0x08, 0x00, 0x01, 0x00, 0x00, 0x00
        /*0020*/ 	.byte	0x00, 0x00, 0x00, 0x00


//--------------------- .nv.info._Z6binaryPhS_S_mi --------------------------
	.section	.nv.info._Z6binaryPhS_S_mi,"",@"SHT_CUDA_INFO"
	.sectionflags	@""
	.align	4


	//----- nvinfo : EIATTR_CUDA_API_VERSION
	.align		4
        /*0000*/ 	.byte	0x04, 0x37
        /*0002*/ 	.short	(.L_22 - .L_21)
.L_21:
        /*0004*/ 	.word	0x00000082


	//----- nvinfo : EIATTR_KPARAM_INFO
	.align		4
.L_22:
        /*0008*/ 	.byte	0x04, 0x17
        /*000a*/ 	.short	(.L_24 - .L_23)
.L_23:
        /*000c*/ 	.word	0x00000000
        /*0010*/ 	.short	0x0004
        /*0012*/ 	.short	0x0020
        /*0014*/ 	.byte	0x00, 0xf0, 0x11, 0x00


	//----- nvinfo : EIATTR_KPARAM_INFO
	.align		4
.L_24:
        /*0018*/ 	.byte	0x04, 0x17
        /*001a*/ 	.short	(.L_26 - .L_25)
.L_25:
        /*001c*/ 	.word	0x00000000
        /*0020*/ 	.short	0x0003
        /*0022*/ 	.short	0x0018
        /*0024*/ 	.byte	0x00, 0xf0, 0x21, 0x00


	//----- nvinfo : EIATTR_KPARAM_INFO
	.align		4
.L_26:
        /*0028*/ 	.byte	0x04, 0x17
        /*002a*/ 	.short	(.L_28 - .L_27)
.L_27:
        /*002c*/ 	.word	0x00000000
        /*0030*/ 	.short	0x0002
        /*0032*/ 	.short	0x0010
        /*0034*/ 	.byte	0x00, 0xf5, 0x21, 0x00


	//----- nvinfo : EIATTR_KPARAM_INFO
	.align		4
.L_28:
        /*0038*/ 	.byte	0x04, 0x17
        /*003a*/ 	.short	(.L_30 - .L_29)
.L_29:
        /*003c*/ 	.word	0x00000000
        /*0040*/ 	.short	0x0001
        /*0042*/ 	.short	0x0008
        /*0044*/ 	.byte	0x00, 0xf5, 0x21, 0x00


	//----- nvinfo : EIATTR_KPARAM_INFO
	.align		4
.L_30:
        /*0048*/ 	.byte	0x04, 0x17
        /*004a*/ 	.short	(.L_32 - .L_31)
.L_31:
        /*004c*/ 	.word	0x00000000
        /*0050*/ 	.short	0x0000
        /*0052*/ 	.short	0x0000
        /*0054*/ 	.byte	0x00, 0xf5, 0x21, 0x00


	//----- nvinfo : EIATTR_SPARSE_MMA_MASK
	.align		4
.L_32:
        /*0058*/ 	.byte	0x03, 0x50
        /*005a*/ 	.short	0x0000


	//----- nvinfo : EIATTR_MAXREG_COUNT
	.align		4
        /*005c*/ 	.byte	0x03, 0x1b
        /*005e*/ 	.short	0x00ff


	//----- nvinfo : EIATTR_MERCURY_ISA_VERSION
	.align		4
        /*0060*/ 	.byte	0x03, 0x5f
        /*0062*/ 	.short	0x0101


	//----- nvinfo : EIATTR_VRC_CTA_INIT_COUNT
	.align		4
        /*0064*/ 	.byte	0x02, 0x4a
	.zero		1
	.zero		1


	//----- nvinfo : EIATTR_EXIT_INSTR_OFFSETS
	.align		4
        /*0068*/ 	.byte	0x04, 0x1c
        /*006a*/ 	.short	(.L_34 - .L_33)


	//   ....[0]....
.L_33:
        /*006c*/ 	.word	0x000001c0


	//----- nvinfo : EIATTR_CBANK_PARAM_SIZE
	.align		4
.L_34:
        /*0070*/ 	.byte	0x03, 0x19
        /*0072*/ 	.short	0x0024


	//----- nvinfo : EIATTR_PARAM_CBANK
	.align		4
        /*0074*/ 	.byte	0x04, 0x0a
        /*0076*/ 	.short	(.L_36 - .L_35)
	.align		4
.L_35:
        /*0078*/ 	.word	index@(.nv.constant0._Z6binaryPhS_S_mi)
        /*007c*/ 	.short	0x0380
        /*007e*/ 	.short	0x0024


	//----- nvinfo : EIATTR_SW_WAR
	.align		4
.L_36:
        /*0080*/ 	.byte	0x04, 0x36
        /*0082*/ 	.short	(.L_38 - .L_37)
.L_37:
        /*0084*/ 	.word	0x00000008
.L_38:


//--------------------- .nv.info._Z9grayscalePhS_S_mPj --------------------------
	.section	.nv.info._Z9grayscalePhS_S_mPj,"",@"SHT_CUDA_INFO"
	.sectionflags	@""
	.align	4


	//----- nvinfo : EIATTR_CUDA_API_VERSION
	.align		4
        /*0000*/ 	.byte	0x04, 0x37
        /*0002*/ 	.short	(.L_40 - .L_39)
.L_39:
        /*0004*/ 	.word	0x00000082


	//----- nvinfo : EIATTR_KPARAM_INFO
	.align		4
.L_40:
        /*0008*/ 	.byte	0x04, 0x17
        /*000a*/ 	.short	(.L_42 - .L_41)
.L_41:
        /*000c*/ 	.word	0x00000000
        /*0010*/ 	.short	0x0004
        /*0012*/ 	.short	0x0020
        /*0014*/ 	.byte	0x00, 0xf5, 0x21, 0x00


	//----- nvinfo : EIATTR_KPARAM_INFO
	.align		4
.L_42:
        /*0018*/ 	.byte	0x04, 0x17
        /*001a*/ 	.short	(.L_44 - .L_43)
.L_43:
        /*001c*/ 	.word	0x00000000
        /*0020*/ 	.short	0x0003
        /*0022*/ 	.short	0x0018
        /*0024*/ 	.byte	0x00, 0xf0, 0x21, 0x00


	//----- nvinfo : EIATTR_KPARAM_INFO
	.align		4
.L_44:
        /*0028*/ 	.byte	0x04, 0x17
        /*002a*/ 	.short	(.L_46 - .L_45)
.L_45:
        /*002c*/ 	.word	0x00000000
        /*0030*/ 	.short	0x0002
        /*0032*/ 	.short	0x0010
        /*0034*/ 	.byte	0x00, 0xf5, 0x21, 0x00


	//----- nvinfo : EIATTR_KPARAM_INFO
	.align		4
.L_46:
        /*0038*/ 	.byte	0x04, 0x17
        /*003a*/ 	.short	(.L_48 - .L_47)
.L_47:
        /*003c*/ 	.word	0x00000000
        /*0040*/ 	.short	0x0001
        /*0042*/ 	.short	0x0008
        /*0044*/ 	.byte	0x00, 0xf5, 0x21, 0x00


	//----- nvinfo : EIATTR_KPARAM_INFO
	.align		4
.L_48:
        /*0048*/ 	.byte	0x04, 0x17
        /*004a*/ 	.short	(.L_50 - .L_49)
.L_49:
        /*004c*/ 	.word	0x00000000
        /*0050*/ 	.short	0x0000
        /*0052*/ 	.short	0x0000
        /*0054*/ 	.byte	0x00, 0xf5, 0x21, 0x00


	//----- nvinfo : EIATTR_SPARSE_MMA_MASK
	.align		4
.L_50:
        /*0058*/ 	.byte	0x03, 0x50
        /*005a*/ 	.short	0x0000


	//----- nvinfo : EIATTR_MAXREG_COUNT
	.align		4
        /*005c*/ 	.byte	0x03, 0x1b
        /*005e*/ 	.short	0x00ff


	//----- nvinfo : EIATTR_MERCURY_ISA_VERSION
	.align		4
        /*0060*/ 	.byte	0x03, 0x5f
        /*0062*/ 	.short	0x0101


	//----- nvinfo : EIATTR_VRC_CTA_INIT_COUNT
	.align		4
        /*0064*/ 	.byte	0x02, 0x4a
	.zero		1
	.zero		1


	//----- nvinfo : EIATTR_EXIT_INSTR_OFFSETS
	.align		4
        /*0068*/ 	.byte	0x04, 0x1c
        /*006a*/ 	.short	(.L_52 - .L_51)


	//   ....[0]....
.L_51:
        /*006c*/ 	.word	0x00000410


	//----- nvinfo : EIATTR_CBANK_PARAM_SIZE
	.align		4
.L_52:
        /*0070*/ 	.byte	0x03, 0x19
        /*0072*/ 	.short	0x0028


	//----- nvinfo : EIATTR_PARAM_CBANK
	.align		4
        /*0074*/ 	.byte	0x04, 0x0a
        /*0076*/ 	.short	(.L_54 - .L_53)
	.align		4
.L_53:
        /*0078*/ 	.word	index@(.nv.constant0._Z9grayscalePhS_S_mPj)
        /*007c*/ 	.short	0x0380
        /*007e*/ 	.short	0x0028


	//----- nvinfo : EIATTR_SW_WAR
	.align		4
.L_54:
        /*0080*/ 	.byte	0x04, 0x36
        /*0082*/ 	.short	(.L_56 - .L_55)
.L_55:
        /*0084*/ 	.word	0x00000008
.L_56:


//--------------------- .nv.callgraph             --------------------------
	.section	.nv.callgraph,"",@"SHT_CUDA_CALLGRAPH"
	.align	4
	.sectionentsize	8
	.align		4
        /*0000*/ 	.word	0x00000000
	.align		4
        /*0004*/ 	.word	0xffffffff
	.align		4
        /*0008*/ 	.word	0x00000000
	.align		4
        /*000c*/ 	.word	0xfffffffe
	.align		4
        /*0010*/ 	.word	0x00000000
	.align		4
        /*0014*/ 	.word	0xfffffffd
	.align		4
        /*0018*/ 	.word	0x00000000
	.align		4
        /*001c*/ 	.word	0xfffffffc


//--------------------- .nv.constant4             --------------------------
	.section	.nv.constant4,"a",@progbits
	.align	8
	.align		8
.nv.constant4:
        /*0000*/ 	.dword	precalc_xorwow_matrix
	.align		8
        /*0008*/ 	.dword	precalc_xorwow_offset_matrix
	.align		8
        /*0010*/ 	.dword	mrg32k3aM1
	.align		8
        /*0018*/ 	.dword	mrg32k3aM2
	.align		8
        /*0020*/ 	.dword	mrg32k3aM1SubSeq
	.align		8
        /*0028*/ 	.dword	mrg32k3aM2SubSeq
	.align		8
        /*0030*/ 	.dword	mrg32k3aM1Seq
	.align		8
        /*0038*/ 	.dword	mrg32k3aM2Seq


//--------------------- .nv.constant3             --------------------------
	.section	.nv.constant3,"a",@progbits
	.align	8
.nv.constant3:
	.type		__cr_lgamma_table,@object
	.size		__cr_lgamma_table,(.L_8 - __cr_lgamma_table)
__cr_lgamma_table:
        /*0000*/ 	.byte	0x00, 0x00, 0x00, 0x00, 0x00, 0x00, 0x00, 0x00, 0x00, 0x00, 0x00, 0x00, 0x00, 0x00, 0x00, 0x00
        /*0010*/ 	.byte	0xef, 0x39, 0xfa, 0xfe, 0x42, 0x2e, 0xe6, 0x3f, 0x02, 0x20, 0x2a, 0xfa, 0x0b, 0xab, 0xfc, 0x3f
        /*0020*/ 	.byte	0xf9, 0x2c, 0x92, 0x7c, 0xa7, 0x6c, 0x09, 0x40, 0xc9, 0x79, 0x44, 0x3c, 0x64, 0x26, 0x13, 0x40
        /*0030*/ 	.byte	0xca, 0x01, 0xcf, 0x3a, 0x27, 0x51, 0x1a, 0x40, 0x30, 0xcc, 0x2d, 0xf3, 0xe1, 0x0c, 0x21, 0x40
        /*0040*/ 	.byte	0x0d, 0xb7, 0xfc, 0x82, 0x8e, 0x35, 0x25, 0x40
.L_8:


//--------------------- .text._Z6binaryPhS_S_mi   --------------------------
	.section	.text._Z6binaryPhS_S_mi,"ax",@progbits
	.align	128
        .global         _Z6binaryPhS_S_mi
        .type           _Z6binaryPhS_S_mi,@function
        .size           _Z6binaryPhS_S_mi,(.L_x_2 - _Z6binaryPhS_S_mi)
        .other          _Z6binaryPhS_S_mi,@"STO_CUDA_ENTRY STV_DEFAULT"
_Z6binaryPhS_S_mi:
.text._Z6binaryPhS_S_mi:
[----:B------:R-:W-:Y:S01]  /*0000*/  LDC R1, c[0x0][0x37c] ;  /* 0x0000df00ff017b82 */ /* 0x000fe20000000800 */
[----:B------:R-:W0:Y:S07]  /*0010*/  S2R R0, SR_TID.X ;  /* 0x0000000000007919 */ /* 0x000e2e0000002100 */
[----:B------:R-:W0:Y:S01]  /*0020*/  S2UR UR4, SR_CTAID.X ;  /* 0x00000000000479c3 */ /* 0x000e220000002500 */
[----:B------:R-:W1:Y:S01]  /*0030*/  LDCU UR6, c[0x0][0x398] ;  /* 0x00007300ff0677ac */ /* 0x000e620008000800 */
[----:B------:R-:W2:Y:S01]  /*0040*/  S2R R2, SR_TID.Y ;  /* 0x0000000000027919 */ /* 0x000ea20000002200 */
[----:B------:R-:W3:Y:S05]  /*0050*/  LDCU.128 UR8, c[0x0][0x380] ;  /* 0x00007000ff0877ac */ /* 0x000eea0008000c00 */
[----:B------:R-:W0:Y:S08]  /*0060*/  LDC R3, c[0x0][0x360] ;  /* 0x0000d800ff037b82 */ /* 0x000e300000000800 */
[----:B------:R-:W2:Y:S08]  /*0070*/  S2UR UR5, SR_CTAID.Y ;  /* 0x00000000000579c3 */ /* 0x000eb00000002600 */
[----:B------:R-:W2:Y:S01]  /*0080*/  LDC R5, c[0x0][0x364] ;  /* 0x0000d900ff057b82 */ /* 0x000ea20000000800 */
[----:B0-----:R-:W-:-:S02]  /*0090*/  IMAD R0, R3, UR4, R0 ;  /* 0x0000000403007c24 */ /* 0x001fc4000f8e0200 */
[----:B--2---:R-:W-:Y:S01]  /*00a0*/  IMAD R3, R5, UR5, R2 ;  /* 0x0000000505037c24 */ /* 0x004fe2000f8e0202 */
[----:B------:R-:W0:Y:S03]  /*00b0*/  LDCU.64 UR4, c[0x0][0x358] ;  /* 0x00006b00ff0477ac */ /* 0x000e260008000a00 */
[----:B-1----:R-:W-:Y:S01]  /*00c0*/  IMAD R0, R3, UR6, R0 ;  /* 0x0000000603007c24 */ /* 0x002fe2000f8e0200 */
[----:B------:R-:W1:Y:S04]  /*00d0*/  LDCU UR6, c[0x0][0x3a0] ;  /* 0x00007400ff0677ac */ /* 0x000e680008000800 */
[----:B---3--:R-:W-:Y:S02]  /*00e0*/  IADD3 R2, P0, PT, R0, UR8, RZ ;  /* 0x0000000800027c10 */ /* 0x008fe4000ff1e0ff */
[----:B------:R-:W-:-:S04]  /*00f0*/  SHF.R.S32.HI R7, RZ, 0x1f, R0 ;  /* 0x0000001fff077819 */ /* 0x000fc80000011400 */
[----:B------:R-:W-:Y:S01]  /*0100*/  IADD3.X R3, PT, PT, R7, UR9, RZ, P0, !PT ;  /* 0x0000000907037c10 */ /* 0x000fe200087fe4ff */
[----:B------:R-:W2:Y:S04]  /*0110*/  LDCU.64 UR8, c[0x0][0x390] ;  /* 0x00007200ff0877ac */ /* 0x000ea80008000a00 */
[----:B0-----:R-:W1:Y:S01]  /*0120*/  LDG.E.U8 R5, desc[UR4][R2.64] ;  /* 0x0000000402057981 */ /* 0x001e62000c1e1100 */
[C---:B------:R-:W-:Y:S02]  /*0130*/  IADD3 R4, P1, PT, R0.reuse, UR10, RZ ;  /* 0x0000000a00047c10 */ /* 0x040fe4000ff3e0ff */
[----:B--2---:R-:W-:Y:S02]  /*0140*/  IADD3 R6, P2, PT, R0, UR8, RZ ;  /* 0x0000000800067c10 */ /* 0x004fe4000ff5e0ff */
[----:B-1----:R-:W-:-:S02]  /*0150*/  ISETP.GT.AND P0, PT, R5, UR6, PT ;  /* 0x0000000605007c0c */ /* 0x002fc4000bf04270 */
[C---:B------:R-:W-:Y:S02]  /*0160*/  IADD3.X R5, PT, PT, R7.reuse, UR11, RZ, P1, !PT ;  /* 0x0000000b07057c10 */ /* 0x040fe40008ffe4ff */
[----:B------:R-:W-:Y:S02]  /*0170*/  SEL R9, RZ, 0xffffffff, !P0 ;  /* 0xffffffffff097807 */ /* 0x000fe40004000000 */
[----:B------:R-:W-:-:S03]  /*0180*/  IADD3.X R7, PT, PT, R7, UR9, RZ, P2, !PT ;  /* 0x0000000907077c10 */ /* 0x000fc600097fe4ff */
[----:B------:R-:W-:Y:S04]  /*0190*/  STG.E.U8 desc[UR4][R2.64], R9 ;  /* 0x0000000902007986 */ /* 0x000fe8000c101104 */
[----:B------:R-:W-:Y:S04]  /*01a0*/  STG.E.U8 desc[UR4][R4.64], R9 ;  /* 0x0000000904007986 */ /* 0x000fe8000c101104 */
[----:B------:R-:W-:Y:S01]  /*01b0*/  STG.E.U8 desc[UR4][R6.64], R9 ;  /* 0x0000000906007986 */ /* 0x000fe2000c101104 */
[----:B------:R-:W-:Y:S05]  /*01c0*/  EXIT ;  /* 0x000000000000794d */ /* 0x000fea0003800000 */
.L_x_0:
[----:B------:R-:W-:-:S00]  /*01d0*/  BRA `(.L_x_0) ;  /* 0xfffffffc00fc7947 */ /* 0x000fc0000383ffff */
[----:B------:R-:W-:-:S00]  /*01e0*/  NOP ;  /* 0x0000000000007918 */ /* 0x000fc00000000000 */
        /* <DEDUP_REMOVED lines=9> */
.L_x_2:


//--------------------- .text._Z9grayscalePhS_S_mPj --------------------------
	.section	.text._Z9grayscalePhS_S_mPj,"ax",@progbits
	.align	128
        .global         _Z9grayscalePhS_S_mPj
        .type           _Z9grayscalePhS_S_mPj,@function
        .size           _Z9grayscalePhS_S_mPj,(.L_x_3 - _Z9grayscalePhS_S_mPj)
        .other          _Z9grayscalePhS_S_mPj,@"STO_CUDA_ENTRY STV_DEFAULT"
_Z9grayscalePhS_S_mPj:
.text._Z9grayscalePhS_S_mPj:
        /* <DEDUP_REMOVED lines=13> */
[----:B------:R-:W1:Y:S04]  /*00d0*/  LDCU.64 UR6, c[0x0][0x390] ;  /* 0x00007200ff0677ac */ /* 0x000e680008000a00 */
[----:B---3--:R-:W-:Y:S02]  /*00e0*/  IADD3 R6, P0, PT, R0, UR10, RZ ;  /* 0x0000000a00067c10 */ /* 0x008fe4000ff1e0ff */
[----:B------:R-:W-:-:S04]  /*00f0*/  SHF.R.S32.HI R5, RZ, 0x1f, R0 ;  /* 0x0000001fff057819 */ /* 0x000fc80000011400 */
[----:B------:R-:W-:Y:S02]  /*0100*/  IADD3.X R7, PT, PT, R5, UR11, RZ, P0, !PT ;  /* 0x0000000b05077c10 */ /* 0x000fe400087fe4ff */
[----:B------:R-:W-:-:S03]  /*0110*/  IADD3 R2, P0, PT, R0, UR8, RZ ;  /* 0x0000000800027c10 */ /* 0x000fc6000ff1e0ff */
[----:B0-----:R-:W2:Y:S01]  /*0120*/  LDG.E.U8 R14, desc[UR4][R6.64] ;  /* 0x00000004060e7981 */ /* 0x001ea2000c1e1100 */
[----:B------:R-:W-:Y:S02]  /*0130*/  IADD3.X R3, PT, PT, R5, UR9, RZ, P0, !PT ;  /* 0x0000000905037c10 */ /* 0x000fe400087fe4ff */
[----:B-1----:R-:W-:-:S03]  /*0140*/  IADD3 R4, P0, PT, R0, UR6, RZ ;  /* 0x0000000600047c10 */ /* 0x002fc6000ff1e0ff */
[----:B------:R-:W3:Y:S01]  /*0150*/  LDG.E.U8 R0, desc[UR4][R2.64] ;  /* 0x0000000402007981 */ /* 0x000ee2000c1e1100 */
[----:B------:R-:W-:-:S05]  /*0160*/  IADD3.X R5, PT, PT, R5, UR7, RZ, P0, !PT ;  /* 0x0000000705057c10 */ /* 0x000fca00087fe4ff */
[----:B------:R-:W4:Y:S01]  /*0170*/  LDG.E.U8 R12, desc[UR4][R4.64] ;  /* 0x00000004040c7981 */ /* 0x000f22000c1e1100 */
[----:B------:R-:W-:Y:S01]  /*0180*/  UMOV UR6, 0x39581062 ;  /* 0x3958106200067882 */ /* 0x000fe20000000000 */
[----:B------:R-:W-:Y:S01]  /*0190*/  UMOV UR7, 0x3fe2c8b4 ;  /* 0x3fe2c8b400077882 */ /* 0x000fe20000000000 */
[----:B------:R-:W-:Y:S01]  /*01a0*/  UMOV UR8, 0x77318fc5 ;  /* 0x77318fc500087882 */ /* 0x000fe20000000000 */
[----:B------:R-:W-:Y:S01]  /*01b0*/  UMOV UR9, 0x3fd3212d ;  /* 0x3fd3212d00097882 */ /* 0x000fe20000000000 */
[----:B------:R-:W-:Y:S01]  /*01c0*/  UMOV UR10, 0x9fbe76c9 ;  /* 0x9fbe76c9000a7882 */ /* 0x000fe20000000000 */
[----:B------:R-:W-:Y:S01]  /*01d0*/  UMOV UR11, 0x3fbd2f1a ;  /* 0x3fbd2f1a000b7882 */ /* 0x000fe20000000000 */
[----:B--2---:R-:W0:Y:S08]  /*01e0*/  I2F.F64.U16 R10, R14 ;  /* 0x0000000e000a7312 */ /* 0x004e300000101800 */
[----:B---3--:R-:W1:Y:S01]  /*01f0*/  I2F.F64.U16 R8, R0 ;  /* 0x0000000000087312 */ /* 0x008e620000101800 */
[----:B0-----:R-:W-:-:S07]  /*0200*/  DMUL R10, R10, UR6 ;  /* 0x000000060a0a7c28 */ /* 0x001fce0008000000 */
[----:B----4-:R-:W0:Y:S01]  /*0210*/  I2F.F64.U16 R12, R12 ;  /* 0x0000000c000c7312 */ /* 0x010e220000101800 */
[----:B-1----:R-:W-:-:S08]  /*0220*/  DFMA R8, R8, UR8, R10 ;  /* 0x0000000808087c2b */ /* 0x002fd0000800000a */
[----:B0-----:R-:W-:-:S10]  /*0230*/  DFMA R8, R12, UR10, R8 ;  /* 0x0000000a0c087c2b */ /* 0x001fd40008000008 */
[----:B------:R-:W0:Y:S02]  /*0240*/  F2I.U32.F64.TRUNC R9, R8 ;  /* 0x0000000800097311 */ /* 0x000e24000030d000 */
[----:B0-----:R-:W-:Y:S04]  /*0250*/  STG.E.U8 desc[UR4][R2.64], R9 ;  /* 0x0000000902007986 */ /* 0x001fe8000c101104 */
[----:B------:R-:W2:Y:S04]  /*0260*/  LDG.E.U8 R16, desc[UR4][R6.64] ;  /* 0x0000000406107981 */ /* 0x000ea8000c1e1100 */
[----:B------:R-:W3:Y:S01]  /*0270*/  LDG.E.U8 R14, desc[UR4][R4.64] ;  /* 0x00000004040e7981 */ /* 0x000ee2000c1e1100 */
[----:B------:R-:W-:-:S04]  /*0280*/  LOP3.LUT R0, R9, 0xff, RZ, 0xc0, !PT ;  /* 0x000000ff09007812 */ /* 0x000fc800078ec0ff */
[----:B------:R-:W0:Y:S02]  /*0290*/  I2F.F64.U16 R10, R0 ;  /* 0x00000000000a7312 */ /* 0x000e240000101800 */
[----:B0-----:R-:W-:-:S06]  /*02a0*/  DMUL R10, R10, UR8 ;  /* 0x000000080a0a7c28 */ /* 0x001fcc0008000000 */
[----:B--2---:R-:W0:Y:S08]  /*02b0*/  I2F.F64.U16 R12, R16 ;  /* 0x00000010000c7312 */ /* 0x004e300000101800 */
[----:B---3--:R-:W1:Y:S01]  /*02c0*/  I2F.F64.U16 R14, R14 ;  /* 0x0000000e000e7312 */ /* 0x008e620000101800 */
[----:B0-----:R-:W-:-:S08]  /*02d0*/  DFMA R10, R12, UR6, R10 ;  /* 0x000000060c0a7c2b */ /* 0x001fd0000800000a */
[----:B-1----:R-:W-:-:S10]  /*02e0*/  DFMA R10, R14, UR10, R10 ;  /* 0x0000000a0e0a7c2b */ /* 0x002fd4000800000a */
[----:B------:R-:W0:Y:S02]  /*02f0*/  F2I.U32.F64.TRUNC R11, R10 ;  /* 0x0000000a000b7311 */ /* 0x000e24000030d000 */
[----:B0-----:R0:W-:Y:S04]  /*0300*/  STG.E.U8 desc[UR4][R6.64], R11 ;  /* 0x0000000b06007986 */ /* 0x0011e8000c101104 */
[----:B------:R-:W2:Y:S04]  /*0310*/  LDG.E.U8 R18, desc[UR4][R2.64] ;  /* 0x0000000402127981 */ /* 0x000ea8000c1e1100 */
[----:B------:R-:W3:Y:S01]  /*0320*/  LDG.E.U8 R15, desc[UR4][R4.64] ;  /* 0x00000004040f7981 */ /* 0x000ee2000c1e1100 */
[----:B------:R-:W-:Y:S01]  /*0330*/  LOP3.LUT R17, R11, 0xff, RZ, 0xc0, !PT ;  /* 0x000000ff0b117812 */ /* 0x000fe200078ec0ff */
[----:B0-----:R-:W0:Y:S03]  /*0340*/  LDC.64 R6, c[0x0][0x3a0] ;  /* 0x0000e800ff067b82 */ /* 0x001e260000000a00 */
[----:B------:R-:W1:Y:S02]  /*0350*/  I2F.F64.U16 R12, R17 ;  /* 0x00000011000c7312 */ /* 0x000e640000101800 */
[----:B-1----:R-:W-:-:S06]  /*0360*/  DMUL R12, R12, UR6 ;  /* 0x000000060c0c7c28 */ /* 0x002fcc0008000000 */
[----:B--2---:R-:W1:Y:S08]  /*0370*/  I2F.F64.U16 R8, R18 ;  /* 0x0000001200087312 */ /* 0x004e700000101800 */
[----:B---3--:R-:W2:Y:S01]  /*0380*/  I2F.F64.U16 R14, R15 ;  /* 0x0000000f000e7312 */ /* 0x008ea20000101800 */
[----:B-1----:R-:W-:-:S08]  /*0390*/  DFMA R8, R8, UR8, R12 ;  /* 0x0000000808087c2b */ /* 0x002fd0000800000c */
[----:B--2---:R-:W-:-:S10]  /*03a0*/  DFMA R8, R14, UR10, R8 ;  /* 0x0000000a0e087c2b */ /* 0x004fd40008000008 */
[----:B------:R-:W1:Y:S02]  /*03b0*/  F2I.U32.F64.TRUNC R9, R8 ;  /* 0x0000000800097311 */ /* 0x000e64000030d000 */
[----:B-1----:R-:W-:Y:S04]  /*03c0*/  STG.E.U8 desc[UR4][R4.64], R9 ;  /* 0x0000000904007986 */ /* 0x002fe8000c101104 */
[----:B------:R-:W0:Y:S01]  /*03d0*/  LDG.E.U8 R3, desc[UR4][R2.64] ;  /* 0x0000000402037981 */ /* 0x000e22000c1e1100 */
[----:B------:R-:W-:Y:S02]  /*03e0*/  IMAD.MOV.U32 R11, RZ, RZ, 0x1 ;  /* 0x00000001ff0b7424 */ /* 0x000fe400078e00ff */
[----:B0-----:R-:W-:-:S05]  /*03f0*/  IMAD.WIDE.U32 R6, R3, 0x4, R6 ;  /* 0x0000000403067825 */ /* 0x001fca00078e0006 */
[----:B------:R-:W-:Y:S01]  /*0400*/  REDG.E.ADD.STRONG.GPU desc[UR4][R6.64], R11 ;  /* 0x0000000b0600798e */ /* 0x000fe2000c12e104 */
[----:B------:R-:W-:Y:S05]  /*0410*/  EXIT ;  /* 0x000000000000794d */ /* 0x000fea0003800000 */
.L_x_1:
        /* <DEDUP_REMOVED lines=14> */
.L_x_3:


//--------------------- .nv.global.init           --------------------------
	.section	.nv.global.init,"aw",@progbits
	.align	4
.nv.global.init:
	.type		mrg32k3aM1SubSeq,@object
	.size		mrg32k3aM1SubSeq,(mrg32k3aM2SubSeq - mrg32k3aM1SubSeq)
mrg32k3aM1SubSeq:
        /*0000*/ 	.byte	0x0b, 0xcc, 0xee, 0x04, 0x73, 0x29, 0x8b, 0x6f, 0xf6, 0x53, 0x03, 0xf6, 0x23, 0xf6, 0xea, 0xda
        /* <DEDUP_REMOVED lines=125> */
	.type		mrg32k3aM2SubSeq,@object
	.size		mrg32k3aM2SubSeq,(mrg32k3aM1 - mrg32k3aM2SubSeq)
mrg32k3aM2SubSeq:
        /* <DEDUP_REMOVED lines=126> */
	.type		mrg32k3aM1,@object
	.size		mrg32k3aM1,(mrg32k3aM1Seq - mrg32k3aM1)
mrg32k3aM1:
        /* <DEDUP_REMOVED lines=144> */
	.type		mrg32k3aM1Seq,@object
	.size		mrg32k3aM1Seq,(mrg32k3aM2 - mrg32k3aM1Seq)
mrg32k3aM1Seq:
        /* <DEDUP_REMOVED lines=144> */
	.type		mrg32k3aM2,@object
	.size		mrg32k3aM2,(mrg32k3aM2Seq - mrg32k3aM2)
mrg32k3aM2:
        /* <DEDUP_REMOVED lines=144> */
	.type		mrg32k3aM2Seq,@object
	.size		mrg32k3aM2Seq,(precalc_xorwow_matrix - mrg32k3aM2Seq)
mrg32k3aM2Seq:
        /* <DEDUP_REMOVED lines=144> */
	.type		precalc_xorwow_matrix,@object
	.size		precalc_xorwow_matrix,(precalc_xorwow_offset_matrix - precalc_xorwow_matrix)
precalc_xorwow_matrix:
        /* <DEDUP_REMOVED lines=6400> */
	.type		precalc_xorwow_offset_matrix,@object
	.size		precalc_xorwow_offset_matrix,(.L_1 - precalc_xorwow_offset_matrix)
precalc_xorwow_offset_matrix:
        /* <DEDUP_REMOVED lines=6400> */
.L_1:


//--------------------- .nv.shared.reserved.0     --------------------------
	.section	.nv.shared.reserved.0,"aw",@nobits
	.weak		__nv_reservedSMEM_offset_0_alias
	.size		__nv_reservedSMEM_offset_0_alias, 0, 64
	.other		__nv_reservedSMEM_offset_0_alias,@"STO_CUDA_RESERVED_SHARED STV_DEFAULT"
__nv_reservedSMEM_offset_0_alias:
	.zero		0
	.zero		64


//--------------------- .nv.constant0._Z6binaryPhS_S_mi --------------------------
	.section	.nv.constant0._Z6binaryPhS_S_mi,"a",@progbits
	.sectionflags	@""
	.align	4
.nv.constant0._Z6binaryPhS_S_mi:
	.zero		932


//--------------------- .nv.constant0._Z9grayscalePhS_S_mPj --------------------------
	.section	.nv.constant0._Z9grayscalePhS_S_mPj,"a",@progbits
	.sectionflags	@""
	.align	4
.nv.constant0._Z9grayscalePhS_S_mPj:
	.zero		936


//--------------------- SYMBOLS --------------------------

	.type		.nv.reservedSmem.offset0,@object
	.size		.nv.reservedSmem.offset0,0x4
